//
// Generated by NVIDIA NVVM Compiler
//
// Compiler Build ID: CL-36424714
// Cuda compilation tools, release 13.0, V13.0.88
// Based on NVVM 20.0.0
//

.version 9.0
.target sm_100
.address_size 64

	// .globl	_Z21compute_with_bad_hookPfi
.global .align 8 .u64 bpf_counter;
.global .align 8 .b8 bpf_percpu_counters[8388608];
.global .align 8 .b8 warp_counters[262144];

.visible .entry _Z21compute_with_bad_hookPfi(
	.param .u64 .ptr .align 1 _Z21compute_with_bad_hookPfi_param_0,
	.param .u32 _Z21compute_with_bad_hookPfi_param_1
)
{
	.reg .pred 	%p<2>;
	.reg .b32 	%r<6>;
	.reg .b32 	%f<3>;
	.reg .b64 	%rd<6>;

	ld.param.u64 	%rd1, [_Z21compute_with_bad_hookPfi_param_0];
	ld.param.u32 	%r2, [_Z21compute_with_bad_hookPfi_param_1];
	atom.global.add.u64 	%rd2, [bpf_counter], 1;
	mov.u32 	%r3, %tid.x;
	mov.u32 	%r4, %ctaid.x;
	mov.u32 	%r5, %ntid.x;
	mad.lo.s32 	%r1, %r4, %r5, %r3;
	setp.ge.s32 	%p1, %r1, %r2;
	@%p1 bra 	$L__BB0_2;
	cvta.to.global.u64 	%rd3, %rd1;
	mul.wide.s32 	%rd4, %r1, 4;
	add.s64 	%rd5, %rd3, %rd4;
	ld.global.f32 	%f1, [%rd5];
	add.f32 	%f2, %f1, %f1;
	st.global.f32 	[%rd5], %f2;
$L__BB0_2:
	ret;

}
	// .globl	_Z24compute_with_medium_hookPfi
.visible .entry _Z24compute_with_medium_hookPfi(
	.param .u64 .ptr .align 1 _Z24compute_with_medium_hookPfi_param_0,
	.param .u32 _Z24compute_with_medium_hookPfi_param_1
)
{
	.reg .pred 	%p<3>;
	.reg .b32 	%r<8>;
	.reg .b32 	%f<3>;
	.reg .b64 	%rd<12>;

	ld.param.u64 	%rd2, [_Z24compute_with_medium_hookPfi_param_0];
	ld.param.u32 	%r1, [_Z24compute_with_medium_hookPfi_param_1];
	mov.u32 	%r2, %tid.x;
	mov.u32 	%r3, %ctaid.x;
	mov.u32 	%r4, %ntid.x;
	mad.lo.s32 	%r5, %r3, %r4, %r2;
	cvt.u64.u32 	%rd1, %r5;
	and.b64  	%rd3, %rd1, 31;
	setp.ne.s64 	%p1, %rd3, 0;
	@%p1 bra 	$L__BB1_2;
	shr.u64 	%rd4, %rd1, 2;
	and.b64  	%rd5, %rd4, 262136;
	mov.u64 	%rd6, warp_counters;
	add.s64 	%rd7, %rd6, %rd5;
	atom.global.add.u64 	%rd8, [%rd7], 32;
$L__BB1_2:
	cvt.u32.u64 	%r6, %rd1;
	setp.ge.s32 	%p2, %r6, %r1;
	@%p2 bra 	$L__BB1_4;
	cvta.to.global.u64 	%rd9, %rd2;
	mul.wide.s32 	%rd10, %r6, 4;
	add.s64 	%rd11, %rd9, %rd10;
	ld.global.f32 	%f1, [%rd11];
	add.f32 	%f2, %f1, %f1;
	st.global.f32 	[%rd11], %f2;
$L__BB1_4:
	ret;

}
	// .globl	_Z22compute_with_good_hookPfi
.visible .entry _Z22compute_with_good_hookPfi(
	.param .u64 .ptr .align 1 _Z22compute_with_good_hookPfi_param_0,
	.param .u32 _Z22compute_with_good_hookPfi_param_1
)
{
	.reg .pred 	%p<3>;
	.reg .b32 	%r<6>;
	.reg .b32 	%f<3>;
	.reg .b64 	%rd<10>;

	ld.param.u64 	%rd1, [_Z22compute_with_good_hookPfi_param_0];
	ld.param.u32 	%r2, [_Z22compute_with_good_hookPfi_param_1];
	mov.u32 	%r3, %tid.x;
	mov.u32 	%r4, %ctaid.x;
	mov.u32 	%r5, %ntid.x;
	mad.lo.s32 	%r1, %r4, %r5, %r3;
	setp.gt.u32 	%p1, %r1, 1048575;
	@%p1 bra 	$L__BB2_2;
	mul.wide.u32 	%rd2, %r1, 8;
	mov.u64 	%rd3, bpf_percpu_counters;
	add.s64 	%rd4, %rd3, %rd2;
	ld.global.u64 	%rd5, [%rd4];
	add.s64 	%rd6, %rd5, 1;
	st.global.u64 	[%rd4], %rd6;
$L__BB2_2:
	setp.ge.s32 	%p2, %r1, %r2;
	@%p2 bra 	$L__BB2_4;
	cvta.to.global.u64 	%rd7, %rd1;
	mul.wide.s32 	%rd8, %r1, 4;
	add.s64 	%rd9, %rd7, %rd8;
	ld.global.f32 	%f1, [%rd9];
	add.f32 	%f2, %f1, %f1;
	st.global.f32 	[%rd9], %f2;
$L__BB2_4:
	ret;

}
	// .globl	_Z15compute_no_hookPfi
.visible .entry _Z15compute_no_hookPfi(
	.param .u64 .ptr .align 1 _Z15compute_no_hookPfi_param_0,
	.param .u32 _Z15compute_no_hookPfi_param_1
)
{
	.reg .pred 	%p<2>;
	.reg .b32 	%r<6>;
	.reg .b32 	%f<3>;
	.reg .b64 	%rd<5>;

	ld.param.u64 	%rd1, [_Z15compute_no_hookPfi_param_0];
	ld.param.u32 	%r2, [_Z15compute_no_hookPfi_param_1];
	mov.u32 	%r3, %tid.x;
	mov.u32 	%r4, %ctaid.x;
	mov.u32 	%r5, %ntid.x;
	mad.lo.s32 	%r1, %r4, %r5, %r3;
	setp.ge.s32 	%p1, %r1, %r2;
	@%p1 bra 	$L__BB3_2;
	cvta.to.global.u64 	%rd2, %rd1;
	mul.wide.s32 	%rd3, %r1, 4;
	add.s64 	%rd4, %rd2, %rd3;
	ld.global.f32 	%f1, [%rd4];
	add.f32 	%f2, %f1, %f1;
	st.global.f32 	[%rd4], %f2;
$L__BB3_2:
	ret;

}
	// .globl	_Z14reset_countersv
.visible .entry _Z14reset_countersv()
{
	.reg .pred 	%p<4>;
	.reg .b32 	%r<5>;
	.reg .b64 	%rd<10>;

	mov.u32 	%r2, %tid.x;
	mov.u32 	%r3, %ctaid.x;
	mov.u32 	%r4, %ntid.x;
	mad.lo.s32 	%r1, %r3, %r4, %r2;
	setp.ne.s32 	%p1, %r1, 0;
	@%p1 bra 	$L__BB4_2;
	mov.b64 	%rd1, 0;
	st.global.u64 	[bpf_counter], %rd1;
	bra.uni 	$L__BB4_3;
$L__BB4_2:
	setp.gt.s32 	%p2, %r1, 32767;
	@%p2 bra 	$L__BB4_4;
$L__BB4_3:
	mul.wide.s32 	%rd2, %r1, 8;
	mov.u64 	%rd3, warp_counters;
	add.s64 	%rd4, %rd3, %rd2;
	mov.b64 	%rd5, 0;
	st.global.u64 	[%rd4], %rd5;
	bra.uni 	$L__BB4_5;
$L__BB4_4:
	setp.gt.u32 	%p3, %r1, 1048575;
	@%p3 bra 	$L__BB4_6;
$L__BB4_5:
	mul.wide.s32 	%rd6, %r1, 8;
	mov.u64 	%rd7, bpf_percpu_counters;
	add.s64 	%rd8, %rd7, %rd6;
	mov.b64 	%rd9, 0;
	st.global.u64 	[%rd8], %rd9;
$L__BB4_6:
	ret;

}


// ===== COMPILED SASS (sm_100) =====

	.target	sm_100

	.elftype	@"ET_EXEC"


//--------------------- .note.nv.tkinfo           --------------------------
	.section	.note.nv.tkinfo,"",@"SHT_NOTE"
	.sectionflags	@"SHF_NOTE_NV_TKINFO"
	.tkinfo
        /*0018*/ 	.word	0x00000002
        /*0030*/ 	.string	""
        /*0030*/ 	.string	"ptxas"
        /*0030*/ 	.string	"Cuda compilation tools, release 13.0, V13.0.88"
        /*0030*/ 	.string	"Build cuda_13.0.r13.0/compiler.36424714_0"
        /*0030*/ 	.string	"-arch sm_100 -m 64 "



//--------------------- .note.nv.cuinfo           --------------------------
	.section	.note.nv.cuinfo,"",@"SHT_NOTE"
	.sectionflags	@"SHF_NOTE_NV_CUINFO"
        /*0018*/ 	.short	0x0002
        /*001a*/ 	.short	0x0064
        /*001c*/ 	.short	0x0082
	.zero		2


//--------------------- .nv.info                  --------------------------
	.section	.nv.info,"",@"SHT_CUDA_INFO"
	.align	4


	//----- nvinfo : EIATTR_REGCOUNT
	.align		4
        /*0000*/ 	.byte	0x04, 0x2f
        /*0002*/ 	.short	(.L_4 - .L_3)
	.align		4
.L_3:
        /*0004*/ 	.word	index@(_Z21compute_with_bad_hookPfi)
        /*0008*/ 	.word	0x0000000a


	//----- nvinfo : EIATTR_FRAME_SIZE
	.align		4
.L_4:
        /*000c*/ 	.byte	0x04, 0x11
        /*000e*/ 	.short	(.L_6 - .L_5)
	.align		4
.L_5:
        /*0010*/ 	.word	index@(_Z21compute_with_bad_hookPfi)
        /*0014*/ 	.word	0x00000000


	//----- nvinfo : EIATTR_REGCOUNT
	.align		4
.L_6:
        /*0018*/ 	.byte	0x04, 0x2f
        /*001a*/ 	.short	(.L_8 - .L_7)
	.align		4
.L_7:
        /*001c*/ 	.word	index@(_Z24compute_with_medium_hookPfi)
        /*0020*/ 	.word	0x0000000a


	//----- nvinfo : EIATTR_FRAME_SIZE
	.align		4
.L_8:
        /*0024*/ 	.byte	0x04, 0x11
        /*0026*/ 	.short	(.L_10 - .L_9)
	.align		4
.L_9:
        /*0028*/ 	.word	index@(_Z24compute_with_medium_hookPfi)
        /*002c*/ 	.word	0x00000000


	//----- nvinfo : EIATTR_REGCOUNT
	.align		4
.L_10:
        /*0030*/ 	.byte	0x04, 0x2f
        /*0032*/ 	.short	(.L_12 - .L_11)
	.align		4
.L_11:
        /*0034*/ 	.word	index@(_Z22compute_with_good_hookPfi)
        /*0038*/ 	.word	0x0000000a


	//----- nvinfo : EIATTR_FRAME_SIZE
	.align		4
.L_12:
        /*003c*/ 	.byte	0x04, 0x11
        /*003e*/ 	.short	(.L_14 - .L_13)
	.align		4
.L_13:
        /*0040*/ 	.word	index@(_Z22compute_with_good_hookPfi)
        /*0044*/ 	.word	0x00000000


	//----- nvinfo : EIATTR_REGCOUNT
	.align		4
.L_14:
        /*0048*/ 	.byte	0x04, 0x2f
        /*004a*/ 	.short	(.L_16 - .L_15)
	.align		4
.L_15:
        /*004c*/ 	.word	index@(_Z15compute_no_hookPfi)
        /*0050*/ 	.word	0x00000008


	//----- nvinfo : EIATTR_FRAME_SIZE
	.align		4
.L_16:
        /*0054*/ 	.byte	0x04, 0x11
        /*0056*/ 	.short	(.L_18 - .L_17)
	.align		4
.L_17:
        /*0058*/ 	.word	index@(_Z15compute_no_hookPfi)
        /*005c*/ 	.word	0x00000000


	//----- nvinfo : EIATTR_REGCOUNT
	.align		4
.L_18:
        /*0060*/ 	.byte	0x04, 0x2f
        /*0062*/ 	.short	(.L_20 - .L_19)
	.align		4
.L_19:
        /*0064*/ 	.word	index@(_Z14reset_countersv)
        /*0068*/ 	.word	0x00000008


	//----- nvinfo : EIATTR_FRAME_SIZE
	.align		4
.L_20:
        /*006c*/ 	.byte	0x04, 0x11
        /*006e*/ 	.short	(.L_22 - .L_21)
	.align		4
.L_21:
        /*0070*/ 	.word	index@(_Z14reset_countersv)
        /*0074*/ 	.word	0x00000000


	//----- nvinfo : EIATTR_MIN_STACK_SIZE
	.align		4
.L_22:
        /*0078*/ 	.byte	0x04, 0x12
        /*007a*/ 	.short	(.L_24 - .L_23)
	.align		4
.L_23:
        /*007c*/ 	.word	index@(_Z14reset_countersv)
        /*0080*/ 	.word	0x00000000


	//----- nvinfo : EIATTR_MIN_STACK_SIZE
	.align		4
.L_24:
        /*0084*/ 	.byte	0x04, 0x12
        /*0086*/ 	.short	(.L_26 - .L_25)
	.align		4
.L_25:
        /*0088*/ 	.word	index@(_Z15compute_no_hookPfi)
        /*008c*/ 	.word	0x00000000


	//----- nvinfo : EIATTR_MIN_STACK_SIZE
	.align		4
.L_26:
        /*0090*/ 	.byte	0x04, 0x12
        /*0092*/ 	.short	(.L_28 - .L_27)
	.align		4
.L_27:
        /*0094*/ 	.word	index@(_Z22compute_with_good_hookPfi)
        /*0098*/ 	.word	0x00000000


	//----- nvinfo : EIATTR_MIN_STACK_SIZE
	.align		4
.L_28:
        /*009c*/ 	.byte	0x04, 0x12
        /*009e*/ 	.short	(.L_30 - .L_29)
	.align		4
.L_29:
        /*00a0*/ 	.word	index@(_Z24compute_with_medium_hookPfi)
        /*00a4*/ 	.word	0x00000000


	//----- nvinfo : EIATTR_MIN_STACK_SIZE
	.align		4
.L_30:
        /*00a8*/ 	.byte	0x04, 0x12
        /*00aa*/ 	.short	(.L_32 - .L_31)
	.align		4
.L_31:
        /*00ac*/ 	.word	index@(_Z21compute_with_bad_hookPfi)
        /*00b0*/ 	.word	0x00000000
.L_32:


//--------------------- .nv.compat                --------------------------
	.section	.nv.compat,"",@"SHT_CUDA_COMPAT_INFO"
	.align	4
        /*0000*/ 	.byte	0x02, 0x09, 0x00, 0x00, 0x02, 0x02, 0x01, 0x00, 0x02, 0x05, 0x05, 0x00, 0x03, 0x07, 0x01, 0x01
        /*0010*/ 	.byte	0x02, 0x03, 0x00, 0x00, 0x02, 0x06, 0x01, 0x00, 0x04, 0x0b, 0x08, 0x00, 0x09, 0x00, 0x00, 0x00
        /*0020*/ 	.byte	0x00, 0x00, 0x00, 0x00


//--------------------- .nv.info._Z14reset_countersv --------------------------
	.section	.nv.info._Z14reset_countersv,"",@"SHT_CUDA_INFO"
	.sectionflags	@""
	.align	4


	//----- nvinfo : EIATTR_CUDA_API_VERSION
	.align		4
        /*0000*/ 	.byte	0x04, 0x37
        /*0002*/ 	.short	(.L_34 - .L_33)
.L_33:
        /*0004*/ 	.word	0x00000082


	//----- nvinfo : EIATTR_SPARSE_MMA_MASK
	.align		4
.L_34:
        /*0008*/ 	.byte	0x03, 0x50
        /*000a*/ 	.short	0x0000


	//----- nvinfo : EIATTR_MAXREG_COUNT
	.align		4
        /*000c*/ 	.byte	0x03, 0x1b
        /*000e*/ 	.short	0x00ff


	//----- nvinfo : EIATTR_MERCURY_ISA_VERSION
	.align		4
        /*0010*/ 	.byte	0x03, 0x5f
        /*0012*/ 	.short	0x0101


	//----- nvinfo : EIATTR_VRC_CTA_INIT_COUNT
	.align		4
        /*0014*/ 	.byte	0x02, 0x4a
	.zero		1
	.zero		1


	//----- nvinfo : EIATTR_EXIT_INSTR_OFFSETS
	.align		4
        /*0018*/ 	.byte	0x04, 0x1c
        /*001a*/ 	.short	(.L_36 - .L_35)


	//   ....[0]....
.L_35:
        /*001c*/ 	.word	0x00000150


	//   ....[1]....
        /*0020*/ 	.word	0x000001b0


	//----- nvinfo : EIATTR_CRS_STACK_SIZE
	.align		4
.L_36:
        /*0024*/ 	.byte	0x04, 0x1e
        /*0026*/ 	.short	(.L_38 - .L_37)
.L_37:
        /*0028*/ 	.word	0x00000000


	//----- nvinfo : EIATTR_SW_WAR
	.align		4
.L_38:
        /*002c*/ 	.byte	0x04, 0x36
        /*002e*/ 	.short	(.L_40 - .L_39)
.L_39:
        /*0030*/ 	.word	0x00000008
.L_40:


//--------------------- .nv.info._Z15compute_no_hookPfi --------------------------
	.section	.nv.info._Z15compute_no_hookPfi,"",@"SHT_CUDA_INFO"
	.sectionflags	@""
	.align	4


	//----- nvinfo : EIATTR_CUDA_API_VERSION
	.align		4
        /*0000*/ 	.byte	0x04, 0x37
        /*0002*/ 	.short	(.L_42 - .L_41)
.L_41:
        /*0004*/ 	.word	0x00000082


	//----- nvinfo : EIATTR_KPARAM_INFO
	.align		4
.L_42:
        /*0008*/ 	.byte	0x04, 0x17
        /*000a*/ 	.short	(.L_44 - .L_43)
.L_43:
        /*000c*/ 	.word	0x00000000
        /*0010*/ 	.short	0x0001
        /*0012*/ 	.short	0x0008
        /*0014*/ 	.byte	0x00, 0xf0, 0x11, 0x00


	//----- nvinfo : EIATTR_KPARAM_INFO
	.align		4
.L_44:
        /*0018*/ 	.byte	0x04, 0x17
        /*001a*/ 	.short	(.L_46 - .L_45)
.L_45:
        /*001c*/ 	.word	0x00000000
        /*0020*/ 	.short	0x0000
        /*0022*/ 	.short	0x0000
        /*0024*/ 	.byte	0x00, 0xf5, 0x21, 0x00


	//----- nvinfo : EIATTR_SPARSE_MMA_MASK
	.align		4
.L_46:
        /*0028*/ 	.byte	0x03, 0x50
        /*002a*/ 	.short	0x0000


	//----- nvinfo : EIATTR_MAXREG_COUNT
	.align		4
        /*002c*/ 	.byte	0x03, 0x1b
        /*002e*/ 	.short	0x00ff


	//----- nvinfo : EIATTR_MERCURY_ISA_VERSION
	.align		4
        /*0030*/ 	.byte	0x03, 0x5f
        /*0032*/ 	.short	0x0101


	//----- nvinfo : EIATTR_VRC_CTA_INIT_COUNT
	.align		4
        /*0034*/ 	.byte	0x02, 0x4a
	.zero		1
	.zero		1


	//----- nvinfo : EIATTR_EXIT_INSTR_OFFSETS
	.align		4
        /*0038*/ 	.byte	0x04, 0x1c
        /*003a*/ 	.short	(.L_48 - .L_47)


	//   ....[0]....
.L_47:
        /*003c*/ 	.word	0x00000070


	//   ....[1]....
        /*0040*/ 	.word	0x000000e0


	//----- nvinfo : EIATTR_CBANK_PARAM_SIZE
	.align		4
.L_48:
        /*0044*/ 	.byte	0x03, 0x19
        /*0046*/ 	.short	0x000c


	//----- nvinfo : EIATTR_PARAM_CBANK
	.align		4
        /*0048*/ 	.byte	0x04, 0x0a
        /*004a*/ 	.short	(.L_50 - .L_49)
	.align		4
.L_49:
        /*004c*/ 	.word	index@(.nv.constant0._Z15compute_no_hookPfi)
        /*0050*/ 	.short	0x0380
        /*0052*/ 	.short	0x000c


	//----- nvinfo : EIATTR_SW_WAR
	.align		4
.L_50:
        /*0054*/ 	.byte	0x04, 0x36
        /*0056*/ 	.short	(.L_52 - .L_51)
.L_51:
        /*0058*/ 	.word	0x00000008
.L_52:


//--------------------- .nv.info._Z22compute_with_good_hookPfi --------------------------
	.section	.nv.info._Z22compute_with_good_hookPfi,"",@"SHT_CUDA_INFO"
	.sectionflags	@""
	.align	4


	//----- nvinfo : EIATTR_CUDA_API_VERSION
	.align		4
        /*0000*/ 	.byte	0x04, 0x37
        /*0002*/ 	.short	(.L_54 - .L_53)
.L_53:
        /*0004*/ 	.word	0x00000082


	//----- nvinfo : EIATTR_KPARAM_INFO
	.align		4
.L_54:
        /*0008*/ 	.byte	0x04, 0x17
        /*000a*/ 	.short	(.L_56 - .L_55)
.L_55:
        /*000c*/ 	.word	0x00000000
        /*0010*/ 	.short	0x0001
        /*0012*/ 	.short	0x0008
        /*0014*/ 	.byte	0x00, 0xf0, 0x11, 0x00


	//----- nvinfo : EIATTR_KPARAM_INFO
	.align		4
.L_56:
        /*0018*/ 	.byte	0x04, 0x17
        /*001a*/ 	.short	(.L_58 - .L_57)
.L_57:
        /*001c*/ 	.word	0x00000000
        /*0020*/ 	.short	0x0000
        /*0022*/ 	.short	0x0000
        /*0024*/ 	.byte	0x00, 0xf5, 0x21, 0x00


	//----- nvinfo : EIATTR_SPARSE_MMA_MASK
	.align		4
.L_58:
        /*0028*/ 	.byte	0x03, 0x50
        /*002a*/ 	.short	0x0000


	//----- nvinfo : EIATTR_MAXREG_COUNT
	.align		4
        /*002c*/ 	.byte	0x03, 0x1b
        /*002e*/ 	.short	0x00ff


	//----- nvinfo : EIATTR_MERCURY_ISA_VERSION
	.align		4
        /*0030*/ 	.byte	0x03, 0x5f
        /*0032*/ 	.short	0x0101


	//----- nvinfo : EIATTR_VRC_CTA_INIT_COUNT
	.align		4
        /*0034*/ 	.byte	0x02, 0x4a
	.zero		1
	.zero		1


	//----- nvinfo : EIATTR_EXIT_INSTR_OFFSETS
	.align		4
        /*0038*/ 	.byte	0x04, 0x1c
        /*003a*/ 	.short	(.L_60 - .L_59)


	//   ....[0]....
.L_59:
        /*003c*/ 	.word	0x00000120


	//   ....[1]....
        /*0040*/ 	.word	0x00000180


	//----- nvinfo : EIATTR_CRS_STACK_SIZE
	.align		4
.L_60:
        /*0044*/ 	.byte	0x04, 0x1e
        /*0046*/ 	.short	(.L_62 - .L_61)
.L_61:
        /*0048*/ 	.word	0x00000000


	//----- nvinfo : EIATTR_CBANK_PARAM_SIZE
	.align		4
.L_62:
        /*004c*/ 	.byte	0x03, 0x19
        /*004e*/ 	.short	0x000c


	//----- nvinfo : EIATTR_PARAM_CBANK
	.align		4
        /*0050*/ 	.byte	0x04, 0x0a
        /*0052*/ 	.short	(.L_64 - .L_63)
	.align		4
.L_63:
        /*0054*/ 	.word	index@(.nv.constant0._Z22compute_with_good_hookPfi)
        /*0058*/ 	.short	0x0380
        /*005a*/ 	.short	0x000c


	//----- nvinfo : EIATTR_SW_WAR
	.align		4
.L_64:
        /*005c*/ 	.byte	0x04, 0x36
        /*005e*/ 	.short	(.L_66 - .L_65)
.L_65:
        /*0060*/ 	.word	0x00000008
.L_66:


//--------------------- .nv.info._Z24compute_with_medium_hookPfi --------------------------
	.section	.nv.info._Z24compute_with_medium_hookPfi,"",@"SHT_CUDA_INFO"
	.sectionflags	@""
	.align	4


	//----- nvinfo : EIATTR_CUDA_API_VERSION
	.align		4
        /*0000*/ 	.byte	0x04, 0x37
        /*0002*/ 	.short	(.L_68 - .L_67)
.L_67:
        /*0004*/ 	.word	0x00000082


	//----- nvinfo : EIATTR_KPARAM_INFO
	.align		4
.L_68:
        /*0008*/ 	.byte	0x04, 0x17
        /*000a*/ 	.short	(.L_70 - .L_69)
.L_69:
        /*000c*/ 	.word	0x00000000
        /*0010*/ 	.short	0x0001
        /*0012*/ 	.short	0x0008
        /*0014*/ 	.byte	0x00, 0xf0, 0x11, 0x00


	//----- nvinfo : EIATTR_KPARAM_INFO
	.align		4
.L_70:
        /*0018*/ 	.byte	0x04, 0x17
        /*001a*/ 	.short	(.L_72 - .L_71)
.L_71:
        /*001c*/ 	.word	0x00000000
        /*0020*/ 	.short	0x0000
        /*0022*/ 	.short	0x0000
        /*0024*/ 	.byte	0x00, 0xf5, 0x21, 0x00


	//----- nvinfo : EIATTR_SPARSE_MMA_MASK
	.align		4
.L_72:
        /*0028*/ 	.byte	0x03, 0x50
        /*002a*/ 	.short	0x0000


	//----- nvinfo : EIATTR_MAXREG_COUNT
	.align		4
        /*002c*/ 	.byte	0x03, 0x1b
        /*002e*/ 	.short	0x00ff


	//----- nvinfo : EIATTR_MERCURY_ISA_VERSION
	.align		4
        /*0030*/ 	.byte	0x03, 0x5f
        /*0032*/ 	.short	0x0101


	//----- nvinfo : EIATTR_VRC_CTA_INIT_COUNT
	.align		4
        /*0034*/ 	.byte	0x02, 0x4a
	.zero		1
	.zero		1


	//----- nvinfo : EIATTR_EXIT_INSTR_OFFSETS
	.align		4
        /*0038*/ 	.byte	0x04, 0x1c
        /*003a*/ 	.short	(.L_74 - .L_73)


	//   ....[0]....
.L_73:
        /*003c*/ 	.word	0x00000140


	//   ....[1]....
        /*0040*/ 	.word	0x000001a0


	//----- nvinfo : EIATTR_CRS_STACK_SIZE
	.align		4
.L_74:
        /*0044*/ 	.byte	0x04, 0x1e
        /*0046*/ 	.short	(.L_76 - .L_75)
.L_75:
        /*0048*/ 	.word	0x00000000


	//----- nvinfo : EIATTR_CBANK_PARAM_SIZE
	.align		4
.L_76:
        /*004c*/ 	.byte	0x03, 0x19
        /*004e*/ 	.short	0x000c


	//----- nvinfo : EIATTR_PARAM_CBANK
	.align		4
        /*0050*/ 	.byte	0x04, 0x0a
        /*0052*/ 	.short	(.L_78 - .L_77)
	.align		4
.L_77:
        /*0054*/ 	.word	index@(.nv.constant0._Z24compute_with_medium_hookPfi)
        /*0058*/ 	.short	0x0380
        /*005a*/ 	.short	0x000c


	//----- nvinfo : EIATTR_SW_WAR
	.align		4
.L_78:
        /*005c*/ 	.byte	0x04, 0x36
        /*005e*/ 	.short	(.L_80 - .L_79)
.L_79:
        /*0060*/ 	.word	0x00000008
.L_80:


//--------------------- .nv.info._Z21compute_with_bad_hookPfi --------------------------
	.section	.nv.info._Z21compute_with_bad_hookPfi,"",@"SHT_CUDA_INFO"
	.sectionflags	@""
	.align	4


	//----- nvinfo : EIATTR_CUDA_API_VERSION
	.align		4
        /*0000*/ 	.byte	0x04, 0x37
        /*0002*/ 	.short	(.L_82 - .L_81)
.L_81:
        /*0004*/ 	.word	0x00000082


	//----- nvinfo : EIATTR_KPARAM_INFO
	.align		4
.L_82:
        /*0008*/ 	.byte	0x04, 0x17
        /*000a*/ 	.short	(.L_84 - .L_83)
.L_83:
        /*000c*/ 	.word	0x00000000
        /*0010*/ 	.short	0x0001
        /*0012*/ 	.short	0x0008
        /*0014*/ 	.byte	0x00, 0xf0, 0x11, 0x00


	//----- nvinfo : EIATTR_KPARAM_INFO
	.align		4
.L_84:
        /*0018*/ 	.byte	0x04, 0x17
        /*001a*/ 	.short	(.L_86 - .L_85)
.L_85:
        /*001c*/ 	.word	0x00000000
        /*0020*/ 	.short	0x0000
        /*0022*/ 	.short	0x0000
        /*0024*/ 	.byte	0x00, 0xf5, 0x21, 0x00


	//----- nvinfo : EIATTR_SPARSE_MMA_MASK
	.align		4
.L_86:
        /*0028*/ 	.byte	0x03, 0x50
        /*002a*/ 	.short	0x0000


	//----- nvinfo : EIATTR_MAXREG_COUNT
	.align		4
        /*002c*/ 	.byte	0x03, 0x1b
        /*002e*/ 	.short	0x00ff


	//----- nvinfo : EIATTR_MERCURY_ISA_VERSION
	.align		4
        /*0030*/ 	.byte	0x03, 0x5f
        /*0032*/ 	.short	0x0101


	//----- nvinfo : EIATTR_INT_WARP_WIDE_INSTR_OFFSETS
	.align		4
        /*0034*/ 	.byte	0x04, 0x31
        /*0036*/ 	.short	(.L_88 - .L_87)


	//   ....[0]....
.L_87:
        /*0038*/ 	.word	0x00000050


	//----- nvinfo : EIATTR_VRC_CTA_INIT_COUNT
	.align		4
.L_88:
        /*003c*/ 	.byte	0x02, 0x4a
	.zero		1
	.zero		1


	//----- nvinfo : EIATTR_EXIT_INSTR_OFFSETS
	.align		4
        /*0040*/ 	.byte	0x04, 0x1c
        /*0042*/ 	.short	(.L_90 - .L_89)


	//   ....[0]....
.L_89:
        /*0044*/ 	.word	0x00000150


	//   ....[1]....
        /*0048*/ 	.word	0x000001b0


	//----- nvinfo : EIATTR_CBANK_PARAM_SIZE
	.align		4
.L_90:
        /*004c*/ 	.byte	0x03, 0x19
        /*004e*/ 	.short	0x000c


	//----- nvinfo : EIATTR_PARAM_CBANK
	.align		4
        /*0050*/ 	.byte	0x04, 0x0a
        /*0052*/ 	.short	(.L_92 - .L_91)
	.align		4
.L_91:
        /*0054*/ 	.word	index@(.nv.constant0._Z21compute_with_bad_hookPfi)
        /*0058*/ 	.short	0x0380
        /*005a*/ 	.short	0x000c


	//----- nvinfo : EIATTR_SW_WAR
	.align		4
.L_92:
        /*005c*/ 	.byte	0x04, 0x36
        /*005e*/ 	.short	(.L_94 - .L_93)
.L_93:
        /*0060*/ 	.word	0x00000008
.L_94:


//--------------------- .nv.callgraph             --------------------------
	.section	.nv.callgraph,"",@"SHT_CUDA_CALLGRAPH"
	.align	4
	.sectionentsize	8
	.align		4
        /*0000*/ 	.word	0x00000000
	.align		4
        /*0004*/ 	.word	0xffffffff
	.align		4
        /*0008*/ 	.word	0x00000000
	.align		4
        /*000c*/ 	.word	0xfffffffe
	.align		4
        /*0010*/ 	.word	0x00000000
	.align		4
        /*0014*/ 	.word	0xfffffffd
	.align		4
        /*0018*/ 	.word	0x00000000
	.align		4
        /*001c*/ 	.word	0xfffffffc


//--------------------- .nv.constant4             --------------------------
	.section	.nv.constant4,"a",@progbits
	.align	8
	.align		8
.nv.constant4:
        /*0000*/ 	.dword	bpf_counter
	.align		8
        /*0008*/ 	.dword	bpf_percpu_counters
	.align		8
        /*0010*/ 	.dword	warp_counters


//--------------------- .text._Z14reset_countersv --------------------------
	.section	.text._Z14reset_countersv,"ax",@progbits
	.align	128
        .global         _Z14reset_countersv
        .type           _Z14reset_countersv,@function
        .size           _Z14reset_countersv,(.L_x_14 - _Z14reset_countersv)
        .other          _Z14reset_countersv,@"STO_CUDA_ENTRY STV_DEFAULT"
_Z14reset_countersv:
.text._Z14reset_countersv:
[----:B------:R-:W-:Y:S01]  /*0000*/  LDC R1, c[0x0][0x37c] ;  /* 0x0000df00ff017b82 */ /* 0x000fe20000000800 */
[----:B------:R-:W0:Y:S07]  /*0010*/  S2R R5, SR_TID.X ;  /* 0x0000000000057919 */ /* 0x000e2e0000002100 */
[----:B------:R-:W0:Y:S01]  /*0020*/  S2UR UR4, SR_CTAID.X ;  /* 0x00000000000479c3 */ /* 0x000e220000002500 */
[----:B------:R-:W-:Y:S04]  /*0030*/  BSSY.RECONVERGENT B0, `(.L_x_0) ;  /* 0x0000013000007945 */ /* 0x000fe80003800200 */
[----:B------:R-:W-:Y:S03]  /*0040*/  BSSY.RELIABLE B1, `(.L_x_1) ;  /* 0x000000b000017945 */ /* 0x000fe60003800100 */
[----:B------:R-:W0:Y:S02]  /*0050*/  LDC R0, c[0x0][0x360] ;  /* 0x0000d800ff007b82 */ /* 0x000e240000000800 */
[----:B0-----:R-:W-:Y:S01]  /*0060*/  IMAD R5, R0, UR4, R5 ;  /* 0x0000000400057c24 */ /* 0x001fe2000f8e0205 */
[----:B------:R-:W0:Y:S04]  /*0070*/  LDCU.64 UR4, c[0x0][0x358] ;  /* 0x00006b00ff0477ac */ /* 0x000e280008000a00 */
[----:B------:R-:W-:-:S13]  /*0080*/  ISETP.NE.AND P0, PT, R5, RZ, PT ;  /* 0x000000ff0500720c */ /* 0x000fda0003f05270 */
[----:B------:R-:W0:Y:S02]  /*0090*/  @!P0 LDC.64 R2, c[0x4][RZ] ;  /* 0x01000000ff028b82 */ /* 0x000e240000000a00 */
[----:B0-----:R0:W-:Y:S01]  /*00a0*/  @!P0 STG.E.64 desc[UR4][R2.64], RZ ;  /* 0x000000ff02008986 */ /* 0x0011e2000c101b04 */
[----:B------:R-:W-:Y:S05]  /*00b0*/  @!P0 BRA `(.L_x_2) ;  /* 0x00000000000c8947 */ /* 0x000fea0003800000 */
[----:B------:R-:W-:-:S13]  /*00c0*/  ISETP.GT.AND P0, PT, R5, 0x7fff, PT ;  /* 0x00007fff0500780c */ /* 0x000fda0003f04270 */
[----:B------:R-:W-:Y:S05]  /*00d0*/  @P0 BREAK.RELIABLE B1 ;  /* 0x0000000000010942 */ /* 0x000fea0003800100 */
[----:B------:R-:W-:Y:S05]  /*00e0*/  @P0 BRA `(.L_x_3) ;  /* 0x0000000000140947 */ /* 0x000fea0003800000 */
.L_x_2:
[----:B------:R-:W-:Y:S05]  /*00f0*/  BSYNC.RELIABLE B1 ;  /* 0x0000000000017941 */ /* 0x000fea0003800100 */
.L_x_1:
[----:B0-----:R-:W0:Y:S02]  /*0100*/  LDC.64 R2, c[0x4][0x10] ;  /* 0x01000400ff027b82 */ /* 0x001e240000000a00 */
[----:B0-----:R-:W-:-:S05]  /*0110*/  IMAD.WIDE R2, R5, 0x8, R2 ;  /* 0x0000000805027825 */ /* 0x001fca00078e0202 */
[----:B------:R0:W-:Y:S01]  /*0120*/  STG.E.64 desc[UR4][R2.64], RZ ;  /* 0x000000ff02007986 */ /* 0x0001e2000c101b04 */
[----:B------:R-:W-:Y:S05]  /*0130*/  BRA `(.L_x_4) ;  /* 0x0000000000087947 */ /* 0x000fea0003800000 */
.L_x_3:
[----:B------:R-:W-:-:S13]  /*0140*/  ISETP.GT.U32.AND P0, PT, R5, 0xfffff, PT ;  /* 0x000fffff0500780c */ /* 0x000fda0003f04070 */
[----:B------:R-:W-:Y:S05]  /*0150*/  @P0 EXIT ;  /* 0x000000000000094d */ /* 0x000fea0003800000 */
.L_x_4:
[----:B------:R-:W-:Y:S05]  /*0160*/  BSYNC.RECONVERGENT B0 ;  /* 0x0000000000007941 */ /* 0x000fea0003800200 */
.L_x_0:
[----:B------:R-:W-:Y:S05]  /*0170*/  WARPSYNC.ALL ;  /* 0x0000000000007948 */ /* 0x000fea0003800000 */
[----:B0-----:R-:W0:Y:S02]  /*0180*/  LDC.64 R2, c[0x4][0x8] ;  /* 0x01000200ff027b82 */ /* 0x001e240000000a00 */
[----:B0-----:R-:W-:-:S05]  /*0190*/  IMAD.WIDE R2, R5, 0x8, R2 ;  /* 0x0000000805027825 */ /* 0x001fca00078e0202 */
[----:B------:R-:W-:Y:S01]  /*01a0*/  STG.E.64 desc[UR4][R2.64], RZ ;  /* 0x000000ff02007986 */ /* 0x000fe2000c101b04 */
[----:B------:R-:W-:Y:S05]  /*01b0*/  EXIT ;  /* 0x000000000000794d */ /* 0x000fea0003800000 */
.L_x_5:
[----:B------:R-:W-:-:S00]  /*01c0*/  BRA `(.L_x_5) ;  /* 0xfffffffc00fc7947 */ /* 0x000fc0000383ffff */
[----:B------:R-:W-:-:S00]  /*01d0*/  NOP ;  /* 0x0000000000007918 */ /* 0x000fc00000000000 */
        /* <DEDUP_REMOVED lines=10> */
.L_x_14:


//--------------------- .text._Z15compute_no_hookPfi --------------------------
	.section	.text._Z15compute_no_hookPfi,"ax",@progbits
	.align	128
        .global         _Z15compute_no_hookPfi
        .type           _Z15compute_no_hookPfi,@function
        .size           _Z15compute_no_hookPfi,(.L_x_15 - _Z15compute_no_hookPfi)
        .other          _Z15compute_no_hookPfi,@"STO_CUDA_ENTRY STV_DEFAULT"
_Z15compute_no_hookPfi:
.text._Z15compute_no_hookPfi:
[----:B------:R-:W-:Y:S01]  /*0000*/  LDC R1, c[0x0][0x37c] ;  /* 0x0000df00ff017b82 */ /* 0x000fe20000000800 */
[----:B------:R-:W0:Y:S07]  /*0010*/  S2R R5, SR_TID.X ;  /* 0x0000000000057919 */ /* 0x000e2e0000002100 */
[----:B------:R-:W0:Y:S01]  /*0020*/  S2UR UR4, SR_CTAID.X ;  /* 0x00000000000479c3 */ /* 0x000e220000002500 */
[----:B------:R-:W1:Y:S07]  /*0030*/  LDCU UR5, c[0x0][0x388] ;  /* 0x00007100ff0577ac */ /* 0x000e6e0008000800 */
[----:B------:R-:W0:Y:S02]  /*0040*/  LDC R0, c[0x0][0x360] ;  /* 0x0000d800ff007b82 */ /* 0x000e240000000800 */
[----:B0-----:R-:W-:-:S05]  /*0050*/  IMAD R5, R0, UR4, R5 ;  /* 0x0000000400057c24 */ /* 0x001fca000f8e0205 */
[----:B-1----:R-:W-:-:S13]  /*0060*/  ISETP.GE.AND P0, PT, R5, UR5, PT ;  /* 0x0000000505007c0c */ /* 0x002fda000bf06270 */
[----:B------:R-:W-:Y:S05]  /*0070*/  @P0 EXIT ;  /* 0x000000000000094d */ /* 0x000fea0003800000 */
[----:B------:R-:W0:Y:S01]  /*0080*/  LDC.64 R2, c[0x0][0x380] ;  /* 0x0000e000ff027b82 */ /* 0x000e220000000a00 */
[----:B------:R-:W1:Y:S01]  /*0090*/  LDCU.64 UR4, c[0x0][0x358] ;  /* 0x00006b00ff0477ac */ /* 0x000e620008000a00 */
[----:B0-----:R-:W-:-:S05]  /*00a0*/  IMAD.WIDE R2, R5, 0x4, R2 ;  /* 0x0000000405027825 */ /* 0x001fca00078e0202 */
[----:B-1----:R-:W2:Y:S02]  /*00b0*/  LDG.E R0, desc[UR4][R2.64] ;  /* 0x0000000402007981 */ /* 0x002ea4000c1e1900 */
[----:B--2---:R-:W-:-:S05]  /*00c0*/  FADD R5, R0, R0 ;  /* 0x0000000000057221 */ /* 0x004fca0000000000 */
[----:B------:R-:W-:Y:S01]  /*00d0*/  STG.E desc[UR4][R2.64], R5 ;  /* 0x0000000502007986 */ /* 0x000fe2000c101904 */
[----:B------:R-:W-:Y:S05]  /*00e0*/  EXIT ;  /* 0x000000000000794d */ /* 0x000fea0003800000 */
.L_x_6:
        /* <DEDUP_REMOVED lines=9> */
.L_x_15:


//--------------------- .text._Z22compute_with_good_hookPfi --------------------------
	.section	.text._Z22compute_with_good_hookPfi,"ax",@progbits
	.align	128
        .global         _Z22compute_with_good_hookPfi
        .type           _Z22compute_with_good_hookPfi,@function
        .size           _Z22compute_with_good_hookPfi,(.L_x_16 - _Z22compute_with_good_hookPfi)
        .other          _Z22compute_with_good_hookPfi,@"STO_CUDA_ENTRY STV_DEFAULT"
_Z22compute_with_good_hookPfi:
.text._Z22compute_with_good_hookPfi:
[----:B------:R-:W-:Y:S01]  /*0000*/  LDC R1, c[0x0][0x37c] ;  /* 0x0000df00ff017b82 */ /* 0x000fe20000000800 */
[----:B------:R-:W0:Y:S07]  /*0010*/  S2R R7, SR_TID.X ;  /* 0x0000000000077919 */ /* 0x000e2e0000002100 */
[----:B------:R-:W0:Y:S01]  /*0020*/  S2UR UR4, SR_CTAID.X ;  /* 0x00000000000479c3 */ /* 0x000e220000002500 */
[----:B------:R-:W-:Y:S07]  /*0030*/  BSSY.RECONVERGENT B0, `(.L_x_7) ;  /* 0x000000c000007945 */ /* 0x000fee0003800200 */
[----:B------:R-:W0:Y:S02]  /*0040*/  LDC R0, c[0x0][0x360] ;  /* 0x0000d800ff007b82 */ /* 0x000e240000000800 */
[----:B0-----:R-:W-:Y:S01]  /*0050*/  IMAD R7, R0, UR4, R7 ;  /* 0x0000000400077c24 */ /* 0x001fe2000f8e0207 */
[----:B------:R-:W0:Y:S04]  /*0060*/  LDCU.64 UR4, c[0x0][0x358] ;  /* 0x00006b00ff0477ac */ /* 0x000e280008000a00 */
[----:B------:R-:W-:-:S13]  /*0070*/  ISETP.GT.U32.AND P0, PT, R7, 0xfffff, PT ;  /* 0x000fffff0700780c */ /* 0x000fda0003f04070 */
[----:B------:R-:W-:Y:S05]  /*0080*/  @P0 BRA `(.L_x_8) ;  /* 0x0000000000180947 */ /* 0x000fea0003800000 */
[----:B------:R-:W1:Y:S02]  /*0090*/  LDC.64 R2, c[0x4][0x8] ;  /* 0x01000200ff027b82 */ /* 0x000e640000000a00 */
[----:B-1----:R-:W-:-:S05]  /*00a0*/  IMAD.WIDE.U32 R2, R7, 0x8, R2 ;  /* 0x0000000807027825 */ /* 0x002fca00078e0002 */
[----:B0-----:R-:W2:Y:S02]  /*00b0*/  LDG.E.64 R4, desc[UR4][R2.64] ;  /* 0x0000000402047981 */ /* 0x001ea4000c1e1b00 */
[----:B--2---:R-:W-:-:S04]  /*00c0*/  IADD3 R4, P0, PT, R4, 0x1, RZ ;  /* 0x0000000104047810 */ /* 0x004fc80007f1e0ff */
[----:B------:R-:W-:-:S05]  /*00d0*/  IADD3.X R5, PT, PT, RZ, R5, RZ, P0, !PT ;  /* 0x00000005ff057210 */ /* 0x000fca00007fe4ff */
[----:B------:R1:W-:Y:S04]  /*00e0*/  STG.E.64 desc[UR4][R2.64], R4 ;  /* 0x0000000402007986 */ /* 0x0003e8000c101b04 */
.L_x_8:
[----:B0-----:R-:W-:Y:S05]  /*00f0*/  BSYNC.RECONVERGENT B0 ;  /* 0x0000000000007941 */ /* 0x001fea0003800200 */
.L_x_7:
[----:B------:R-:W0:Y:S02]  /*0100*/  LDCU UR6, c[0x0][0x388] ;  /* 0x00007100ff0677ac */ /* 0x000e240008000800 */
[----:B0-----:R-:W-:-:S13]  /*0110*/  ISETP.GE.AND P0, PT, R7, UR6, PT ;  /* 0x0000000607007c0c */ /* 0x001fda000bf06270 */
[----:B------:R-:W-:Y:S05]  /*0120*/  @P0 EXIT ;  /* 0x000000000000094d */ /* 0x000fea0003800000 */
[----:B-1----:R-:W0:Y:S02]  /*0130*/  LDC.64 R2, c[0x0][0x380] ;  /* 0x0000e000ff027b82 */ /* 0x002e240000000a00 */
[----:B0-----:R-:W-:-:S05]  /*0140*/  IMAD.WIDE R2, R7, 0x4, R2 ;  /* 0x0000000407027825 */ /* 0x001fca00078e0202 */
[----:B------:R-:W2:Y:S02]  /*0150*/  LDG.E R0, desc[UR4][R2.64] ;  /* 0x0000000402007981 */ /* 0x000ea4000c1e1900 */
[----:B--2---:R-:W-:-:S05]  /*0160*/  FADD R5, R0, R0 ;  /* 0x0000000000057221 */ /* 0x004fca0000000000 */
[----:B------:R-:W-:Y:S01]  /*0170*/  STG.E desc[UR4][R2.64], R5 ;  /* 0x0000000502007986 */ /* 0x000fe2000c101904 */
[----:B------:R-:W-:Y:S05]  /*0180*/  EXIT ;  /* 0x000000000000794d */ /* 0x000fea0003800000 */
.L_x_9:
        /* <DEDUP_REMOVED lines=15> */
.L_x_16:


//--------------------- .text._Z24compute_with_medium_hookPfi --------------------------
	.section	.text._Z24compute_with_medium_hookPfi,"ax",@progbits
	.align	128
        .global         _Z24compute_with_medium_hookPfi
        .type           _Z24compute_with_medium_hookPfi,@function
        .size           _Z24compute_with_medium_hookPfi,(.L_x_17 - _Z24compute_with_medium_hookPfi)
        .other          _Z24compute_with_medium_hookPfi,@"STO_CUDA_ENTRY STV_DEFAULT"
_Z24compute_with_medium_hookPfi:
.text._Z24compute_with_medium_hookPfi:
[----:B------:R-:W-:Y:S01]  /*0000*/  LDC R1, c[0x0][0x37c] ;  /* 0x0000df00ff017b82 */ /* 0x000fe20000000800 */
[----:B------:R-:W0:Y:S07]  /*0010*/  S2R R7, SR_TID.X ;  /* 0x0000000000077919 */ /* 0x000e2e0000002100 */
[----:B------:R-:W0:Y:S01]  /*0020*/  S2UR UR4, SR_CTAID.X ;  /* 0x00000000000479c3 */ /* 0x000e220000002500 */
[----:B------:R-:W-:Y:S07]  /*0030*/  BSSY.RECONVERGENT B0, `(.L_x_10) ;  /* 0x000000e000007945 */ /* 0x000fee0003800200 */
[----:B------:R-:W0:Y:S02]  /*0040*/  LDC R0, c[0x0][0x360] ;  /* 0x0000d800ff007b82 */ /* 0x000e240000000800 */
[----:B0-----:R-:W-:Y:S01]  /*0050*/  IMAD R7, R0, UR4, R7 ;  /* 0x0000000400077c24 */ /* 0x001fe2000f8e0207 */
[----:B------:R-:W0:Y:S04]  /*0060*/  LDCU.64 UR4, c[0x0][0x358] ;  /* 0x00006b00ff0477ac */ /* 0x000e280008000a00 */
[----:B------:R-:W-:-:S13]  /*0070*/  LOP3.LUT P0, RZ, R7, 0x1f, RZ, 0xc0, !PT ;  /* 0x0000001f07ff7812 */ /* 0x000fda000780c0ff */
[----:B------:R-:W-:Y:S05]  /*0080*/  @P0 BRA `(.L_x_11) ;  /* 0x0000000000200947 */ /* 0x000fea0003800000 */
[----:B------:R-:W1:Y:S01]  /*0090*/  LDCU.64 UR6, c[0x4][0x10] ;  /* 0x01000200ff0677ac */ /* 0x000e620008000a00 */
[----:B------:R-:W-:Y:S01]  /*00a0*/  SHF.R.U64 R2, R7, 0x2, RZ ;  /* 0x0000000207027819 */ /* 0x000fe200000012ff */
[----:B------:R-:W-:Y:S02]  /*00b0*/  HFMA2 R4, -RZ, RZ, 0, 1.9073486328125e-06 ;  /* 0x00000020ff047431 */ /* 0x000fe400000001ff */
[----:B------:R-:W-:Y:S01]  /*00c0*/  IMAD.MOV.U32 R5, RZ, RZ, 0x0 ;  /* 0x00000000ff057424 */ /* 0x000fe200078e00ff */
[----:B------:R-:W-:-:S04]  /*00d0*/  LOP3.LUT R2, R2, 0x3fff8, RZ, 0xc0, !PT ;  /* 0x0003fff802027812 */ /* 0x000fc800078ec0ff */
[----:B-1----:R-:W-:-:S05]  /*00e0*/  IADD3 R2, P0, PT, R2, UR6, RZ ;  /* 0x0000000602027c10 */ /* 0x002fca000ff1e0ff */
[----:B------:R-:W-:-:S05]  /*00f0*/  IMAD.X R3, RZ, RZ, UR7, P0 ;  /* 0x00000007ff037e24 */ /* 0x000fca00080e06ff */
[----:B0-----:R1:W-:Y:S03]  /*0100*/  REDG.E.ADD.64.STRONG.GPU desc[UR4][R2.64], R4 ;  /* 0x000000040200798e */ /* 0x0013e6000c12e504 */
.L_x_11:
[----:B0-----:R-:W-:Y:S05]  /*0110*/  BSYNC.RECONVERGENT B0 ;  /* 0x0000000000007941 */ /* 0x001fea0003800200 */
.L_x_10:
        /* <DEDUP_REMOVED lines=9> */
.L_x_12:
        /* <DEDUP_REMOVED lines=13> */
.L_x_17:


//--------------------- .text._Z21compute_with_bad_hookPfi --------------------------
	.section	.text._Z21compute_with_bad_hookPfi,"ax",@progbits
	.align	128
        .global         _Z21compute_with_bad_hookPfi
        .type           _Z21compute_with_bad_hookPfi,@function
        .size           _Z21compute_with_bad_hookPfi,(.L_x_18 - _Z21compute_with_bad_hookPfi)
        .other          _Z21compute_with_bad_hookPfi,@"STO_CUDA_ENTRY STV_DEFAULT"
_Z21compute_with_bad_hookPfi:
.text._Z21compute_with_bad_hookPfi:
[----:B------:R-:W-:Y:S01]  /*0000*/  LDC R1, c[0x0][0x37c] ;  /* 0x0000df00ff017b82 */ /* 0x000fe20000000800 */
[----:B------:R-:W0:Y:S07]  /*0010*/  S2R R7, SR_TID.X ;  /* 0x0000000000077919 */ /* 0x000e2e0000002100 */
[----:B------:R-:W0:Y:S01]  /*0020*/  S2UR UR10, SR_CTAID.X ;  /* 0x00000000000a79c3 */ /* 0x000e220000002500 */
[----:B------:R-:W1:Y:S01]  /*0030*/  LDCU UR11, c[0x0][0x388] ;  /* 0x00007100ff0b77ac */ /* 0x000e620008000800 */
[----:B------:R-:W2:Y:S01]  /*0040*/  S2R R4, SR_LANEID ;  /* 0x0000000000047919 */ /* 0x000ea20000000000 */
[----:B------:R-:W-:Y:S01]  /*0050*/  VOTEU.ANY UR4, UPT, PT ;  /* 0x0000000000047886 */ /* 0x000fe200038e0100 */
[----:B------:R-:W3:Y:S04]  /*0060*/  LDCU.64 UR8, c[0x0][0x358] ;  /* 0x00006b00ff0877ac */ /* 0x000ee80008000a00 */
[----:B------:R-:W0:Y:S01]  /*0070*/  LDC R0, c[0x0][0x360] ;  /* 0x0000d800ff007b82 */ /* 0x000e220000000800 */
[----:B------:R-:W-:-:S02]  /*0080*/  UPOPC UR6, UR4 ;  /* 0x00000004000672bf */ /* 0x000fc40008000000 */
[----:B------:R-:W-:Y:S02]  /*0090*/  UFLO.U32 UR5, UR4 ;  /* 0x00000004000572bd */ /* 0x000fe400080e0000 */
[----:B------:R-:W-:-:S03]  /*00a0*/  UIMAD.WIDE.U32 UR6, UR6, 0x1, URZ ;  /* 0x00000001060678a5 */ /* 0x000fc6000f8e00ff */
[----:B------:R-:W3:Y:S01]  /*00b0*/  LDC.64 R2, c[0x4][RZ] ;  /* 0x01000000ff027b82 */ /* 0x000ee20000000a00 */
[----:B------:R-:W-:Y:S02]  /*00c0*/  UMOV UR4, URZ ;  /* 0x000000ff00047c82 */ /* 0x000fe40008000000 */
[----:B------:R-:W-:Y:S02]  /*00d0*/  UIADD3 UR4, UPT, UPT, UR7, UR4, URZ ;  /* 0x0000000407047290 */ /* 0x000fe4000fffe0ff */
[----:B------:R-:W-:-:S04]  /*00e0*/  MOV R5, UR7 ;  /* 0x0000000700057c02 */ /* 0x000fc80008000f00 */
[----:B------:R-:W-:Y:S01]  /*00f0*/  MOV R5, UR4 ;  /* 0x0000000400057c02 */ /* 0x000fe20008000f00 */
[----:B0-----:R-:W-:Y:S01]  /*0100*/  IMAD R7, R0, UR10, R7 ;  /* 0x0000000a00077c24 */ /* 0x001fe2000f8e0207 */
[----:B--2---:R-:W-:-:S04]  /*0110*/  ISETP.EQ.U32.AND P1, PT, R4, UR5, PT ;  /* 0x0000000504007c0c */ /* 0x004fc8000bf22070 */
[----:B-1----:R-:W-:Y:S02]  /*0120*/  ISETP.GE.AND P0, PT, R7, UR11, PT ;  /* 0x0000000b07007c0c */ /* 0x002fe4000bf06270 */
[----:B------:R-:W-:-:S07]  /*0130*/  MOV R4, UR6 ;  /* 0x0000000600047c02 */ /* 0x000fce0008000f00 */
[----:B---3--:R0:W-:Y:S04]  /*0140*/  @P1 REDG.E.ADD.64.STRONG.GPU desc[UR8][R2.64], R4 ;  /* 0x000000040200198e */ /* 0x0081e8000c12e508 */
[----:B------:R-:W-:Y:S05]  /*0150*/  @P0 EXIT ;  /* 0x000000000000094d */ /* 0x000fea0003800000 */
[----:B0-----:R-:W0:Y:S02]  /*0160*/  LDC.64 R2, c[0x0][0x380] ;  /* 0x0000e000ff027b82 */ /* 0x001e240000000a00 */
[----:B0-----:R-:W-:-:S05]  /*0170*/  IMAD.WIDE R2, R7, 0x4, R2 ;  /* 0x0000000407027825 */ /* 0x001fca00078e0202 */
[----:B------:R-:W2:Y:S02]  /*0180*/  LDG.E R0, desc[UR8][R2.64] ;  /* 0x0000000802007981 */ /* 0x000ea4000c1e1900 */
[----:B--2---:R-:W-:-:S05]  /*0190*/  FADD R5, R0, R0 ;  /* 0x0000000000057221 */ /* 0x004fca0000000000 */
[----:B------:R-:W-:Y:S01]  /*01a0*/  STG.E desc[UR8][R2.64], R5 ;  /* 0x0000000502007986 */ /* 0x000fe2000c101908 */
[----:B------:R-:W-:Y:S05]  /*01b0*/  EXIT ;  /* 0x000000000000794d */ /* 0x000fea0003800000 */
.L_x_13:
        /* <DEDUP_REMOVED lines=12> */
.L_x_18:


//--------------------- .nv.shared.reserved.0     --------------------------
	.section	.nv.shared.reserved.0,"aw",@nobits
	.weak		__nv_reservedSMEM_offset_0_alias
	.size		__nv_reservedSMEM_offset_0_alias, 0, 64
	.other		__nv_reservedSMEM_offset_0_alias,@"STO_CUDA_RESERVED_SHARED STV_DEFAULT"
__nv_reservedSMEM_offset_0_alias:
	.zero		0
	.zero		64


//--------------------- .nv.global                --------------------------
	.section	.nv.global,"aw",@nobits
	.align	8
.nv.global:
	.type		bpf_counter,@object
	.size		bpf_counter,(warp_counters - bpf_counter)
bpf_counter:
	.zero		8
	.type		warp_counters,@object
	.size		warp_counters,(bpf_percpu_counters - warp_counters)
warp_counters:
	.zero		262144
	.type		bpf_percpu_counters,@object
	.size		bpf_percpu_counters,(.L_1 - bpf_percpu_counters)
bpf_percpu_counters:
	.zero		8388608
.L_1:


//--------------------- .nv.constant0._Z14reset_countersv --------------------------
	.section	.nv.constant0._Z14reset_countersv,"a",@progbits
	.sectionflags	@""
	.align	4
.nv.constant0._Z14reset_countersv:
	.zero		896


//--------------------- .nv.constant0._Z15compute_no_hookPfi --------------------------
	.section	.nv.constant0._Z15compute_no_hookPfi,"a",@progbits
	.sectionflags	@""
	.align	4
.nv.constant0._Z15compute_no_hookPfi:
	.zero		908


//--------------------- .nv.constant0._Z22compute_with_good_hookPfi --------------------------
	.section	.nv.constant0._Z22compute_with_good_hookPfi,"a",@progbits
	.sectionflags	@""
	.align	4
.nv.constant0._Z22compute_with_good_hookPfi:
	.zero		908


//--------------------- .nv.constant0._Z24compute_with_medium_hookPfi --------------------------
	.section	.nv.constant0._Z24compute_with_medium_hookPfi,"a",@progbits
	.sectionflags	@""
	.align	4
.nv.constant0._Z24compute_with_medium_hookPfi:
	.zero		908


//--------------------- .nv.constant0._Z21compute_with_bad_hookPfi --------------------------
	.section	.nv.constant0._Z21compute_with_bad_hookPfi,"a",@progbits
	.sectionflags	@""
	.align	4
.nv.constant0._Z21compute_with_bad_hookPfi:
	.zero		908


//--------------------- SYMBOLS --------------------------

	.type		.nv.reservedSmem.offset0,@object
	.size		.nv.reservedSmem.offset0,0x4
